//
// Generated by NVIDIA NVVM Compiler
//
// Compiler Build ID: CL-36424714
// Cuda compilation tools, release 13.0, V13.0.88
// Based on NVVM 20.0.0
//

.version 9.0
.target sm_100
.address_size 64

	// .globl	_Z6reducePfS_
// _ZZ6reducePfS_E10sharedData has been demoted

.visible .entry _Z6reducePfS_(
	.param .u64 .ptr .align 1 _Z6reducePfS__param_0,
	.param .u64 .ptr .align 1 _Z6reducePfS__param_1
)
{
	.reg .pred 	%p<5>;
	.reg .b32 	%r<25>;
	.reg .b32 	%f<4>;
	.reg .b64 	%rd<7>;
	// demoted variable
	.shared .align 4 .b8 _ZZ6reducePfS_E10sharedData[4096];
	ld.param.u64 	%rd2, [_Z6reducePfS__param_0];
	ld.param.u64 	%rd1, [_Z6reducePfS__param_1];
	cvta.to.global.u64 	%rd3, %rd2;
	mov.u32 	%r1, %tid.x;
	mov.u32 	%r2, %ntid.x;
	mov.u32 	%r7, %ctaid.x;
	mad.lo.s32 	%r8, %r2, %r7, %r1;
	mul.wide.u32 	%rd4, %r8, 4;
	add.s64 	%rd5, %rd3, %rd4;
	ld.global.f32 	%f1, [%rd5];
	cvt.rzi.s32.f32 	%r9, %f1;
	shl.b32 	%r10, %r1, 2;
	mov.u32 	%r11, _ZZ6reducePfS_E10sharedData;
	add.s32 	%r12, %r11, %r10;
	st.shared.u32 	[%r12], %r9;
	bar.sync 	0;
	setp.lt.u32 	%p1, %r2, 2;
	@%p1 bra 	$L__BB0_5;
	shl.b32 	%r3, %r1, 1;
	mov.b32 	%r24, 1;
$L__BB0_2:
	mul.lo.s32 	%r5, %r24, %r3;
	setp.ge.u32 	%p2, %r5, %r2;
	@%p2 bra 	$L__BB0_4;
	add.s32 	%r14, %r5, %r24;
	shl.b32 	%r15, %r14, 2;
	add.s32 	%r17, %r11, %r15;
	ld.shared.u32 	%r18, [%r17];
	shl.b32 	%r19, %r5, 2;
	add.s32 	%r20, %r11, %r19;
	ld.shared.u32 	%r21, [%r20];
	add.s32 	%r22, %r21, %r18;
	st.shared.u32 	[%r20], %r22;
$L__BB0_4:
	bar.sync 	0;
	shl.b32 	%r24, %r24, 1;
	setp.lt.u32 	%p3, %r24, %r2;
	@%p3 bra 	$L__BB0_2;
$L__BB0_5:
	setp.ne.s32 	%p4, %r1, 0;
	@%p4 bra 	$L__BB0_7;
	ld.shared.u32 	%r23, [_ZZ6reducePfS_E10sharedData];
	cvt.rn.f32.s32 	%f2, %r23;
	cvta.to.global.u64 	%rd6, %rd1;
	atom.global.add.f32 	%f3, [%rd6], %f2;
$L__BB0_7:
	ret;

}


// ===== COMPILED SASS (sm_100) =====

	.target	sm_100

	.elftype	@"ET_EXEC"


//--------------------- .note.nv.tkinfo           --------------------------
	.section	.note.nv.tkinfo,"",@"SHT_NOTE"
	.sectionflags	@"SHF_NOTE_NV_TKINFO"
	.tkinfo
        /*0018*/ 	.word	0x00000002
        /*0030*/ 	.string	""
        /*0030*/ 	.string	"ptxas"
        /*0030*/ 	.string	"Cuda compilation tools, release 13.0, V13.0.88"
        /*0030*/ 	.string	"Build cuda_13.0.r13.0/compiler.36424714_0"
        /*0030*/ 	.string	"-arch sm_100 -m 64 "



//--------------------- .note.nv.cuinfo           --------------------------
	.section	.note.nv.cuinfo,"",@"SHT_NOTE"
	.sectionflags	@"SHF_NOTE_NV_CUINFO"
        /*0018*/ 	.short	0x0002
        /*001a*/ 	.short	0x0064
        /*001c*/ 	.short	0x0082
	.zero		2


//--------------------- .nv.info                  --------------------------
	.section	.nv.info,"",@"SHT_CUDA_INFO"
	.align	4


	//----- nvinfo : EIATTR_REGCOUNT
	.align		4
        /*0000*/ 	.byte	0x04, 0x2f
        /*0002*/ 	.short	(.L_1 - .L_0)
	.align		4
.L_0:
        /*0004*/ 	.word	index@(_Z6reducePfS_)
        /*0008*/ 	.word	0x00000008


	//----- nvinfo : EIATTR_FRAME_SIZE
	.align		4
.L_1:
        /*000c*/ 	.byte	0x04, 0x11
        /*000e*/ 	.short	(.L_3 - .L_2)
	.align		4
.L_2:
        /*0010*/ 	.word	index@(_Z6reducePfS_)
        /*0014*/ 	.word	0x00000000


	//----- nvinfo : EIATTR_MIN_STACK_SIZE
	.align		4
.L_3:
        /*0018*/ 	.byte	0x04, 0x12
        /*001a*/ 	.short	(.L_5 - .L_4)
	.align		4
.L_4:
        /*001c*/ 	.word	index@(_Z6reducePfS_)
        /*0020*/ 	.word	0x00000000
.L_5:


//--------------------- .nv.compat                --------------------------
	.section	.nv.compat,"",@"SHT_CUDA_COMPAT_INFO"
	.align	4
        /*0000*/ 	.byte	0x02, 0x09, 0x00, 0x00, 0x02, 0x02, 0x01, 0x00, 0x02, 0x05, 0x05, 0x00, 0x03, 0x07, 0x01, 0x01
        /*0010*/ 	.byte	0x02, 0x03, 0x00, 0x00, 0x02, 0x06, 0x01, 0x00, 0x04, 0x0b, 0x08, 0x00, 0x09, 0x00, 0x00, 0x00
        /*0020*/ 	.byte	0x00, 0x00, 0x00, 0x00


//--------------------- .nv.info._Z6reducePfS_    --------------------------
	.section	.nv.info._Z6reducePfS_,"",@"SHT_CUDA_INFO"
	.sectionflags	@""
	.align	4


	//----- nvinfo : EIATTR_CUDA_API_VERSION
	.align		4
        /*0000*/ 	.byte	0x04, 0x37
        /*0002*/ 	.short	(.L_7 - .L_6)
.L_6:
        /*0004*/ 	.word	0x00000082


	//----- nvinfo : EIATTR_KPARAM_INFO
	.align		4
.L_7:
        /*0008*/ 	.byte	0x04, 0x17
        /*000a*/ 	.short	(.L_9 - .L_8)
.L_8:
        /*000c*/ 	.word	0x00000000
        /*0010*/ 	.short	0x0001
        /*0012*/ 	.short	0x0008
        /*0014*/ 	.byte	0x00, 0xf5, 0x21, 0x00


	//----- nvinfo : EIATTR_KPARAM_INFO
	.align		4
.L_9:
        /*0018*/ 	.byte	0x04, 0x17
        /*001a*/ 	.short	(.L_11 - .L_10)
.L_10:
        /*001c*/ 	.word	0x00000000
        /*0020*/ 	.short	0x0000
        /*0022*/ 	.short	0x0000
        /*0024*/ 	.byte	0x00, 0xf5, 0x21, 0x00


	//----- nvinfo : EIATTR_SPARSE_MMA_MASK
	.align		4
.L_11:
        /*0028*/ 	.byte	0x03, 0x50
        /*002a*/ 	.short	0x0000


	//----- nvinfo : EIATTR_MAXREG_COUNT
	.align		4
        /*002c*/ 	.byte	0x03, 0x1b
        /*002e*/ 	.short	0x00ff


	//----- nvinfo : EIATTR_NUM_BARRIERS
	.align		4
        /*0030*/ 	.byte	0x02, 0x4c
        /*0032*/ 	.byte	0x01
	.zero		1


	//----- nvinfo : EIATTR_MERCURY_ISA_VERSION
	.align		4
        /*0034*/ 	.byte	0x03, 0x5f
        /*0036*/ 	.short	0x0101


	//----- nvinfo : EIATTR_VRC_CTA_INIT_COUNT
	.align		4
        /*0038*/ 	.byte	0x02, 0x4a
	.zero		1
	.zero		1


	//----- nvinfo : EIATTR_EXIT_INSTR_OFFSETS
	.align		4
        /*003c*/ 	.byte	0x04, 0x1c
        /*003e*/ 	.short	(.L_13 - .L_12)


	//   ....[0]....
.L_12:
        /*0040*/ 	.word	0x00000220


	//   ....[1]....
        /*0044*/ 	.word	0x000002a0


	//----- nvinfo : EIATTR_CBANK_PARAM_SIZE
	.align		4
.L_13:
        /*0048*/ 	.byte	0x03, 0x19
        /*004a*/ 	.short	0x0010


	//----- nvinfo : EIATTR_PARAM_CBANK
	.align		4
        /*004c*/ 	.byte	0x04, 0x0a
        /*004e*/ 	.short	(.L_15 - .L_14)
	.align		4
.L_14:
        /*0050*/ 	.word	index@(.nv.constant0._Z6reducePfS_)
        /*0054*/ 	.short	0x0380
        /*0056*/ 	.short	0x0010


	//----- nvinfo : EIATTR_SW_WAR
	.align		4
.L_15:
        /*0058*/ 	.byte	0x04, 0x36
        /*005a*/ 	.short	(.L_17 - .L_16)
.L_16:
        /*005c*/ 	.word	0x00000008
.L_17:


//--------------------- .nv.callgraph             --------------------------
	.section	.nv.callgraph,"",@"SHT_CUDA_CALLGRAPH"
	.align	4
	.sectionentsize	8
	.align		4
        /*0000*/ 	.word	0x00000000
	.align		4
        /*0004*/ 	.word	0xffffffff
	.align		4
        /*0008*/ 	.word	0x00000000
	.align		4
        /*000c*/ 	.word	0xfffffffe
	.align		4
        /*0010*/ 	.word	0x00000000
	.align		4
        /*0014*/ 	.word	0xfffffffd
	.align		4
        /*0018*/ 	.word	0x00000000
	.align		4
        /*001c*/ 	.word	0xfffffffc


//--------------------- .text._Z6reducePfS_       --------------------------
	.section	.text._Z6reducePfS_,"ax",@progbits
	.align	128
        .global         _Z6reducePfS_
        .type           _Z6reducePfS_,@function
        .size           _Z6reducePfS_,(.L_x_3 - _Z6reducePfS_)
        .other          _Z6reducePfS_,@"STO_CUDA_ENTRY STV_DEFAULT"
_Z6reducePfS_:
.text._Z6reducePfS_:
[----:B------:R-:W-:Y:S01]  /*0000*/  LDC R1, c[0x0][0x37c] ;  /* 0x0000df00ff017b82 */ /* 0x000fe20000000800 */
[----:B------:R-:W0:Y:S07]  /*0010*/  S2R R4, SR_TID.X ;  /* 0x0000000000047919 */ /* 0x000e2e0000002100 */
[----:B------:R-:W1:Y:S01]  /*0020*/  LDC.64 R2, c[0x0][0x380] ;  /* 0x0000e000ff027b82 */ /* 0x000e620000000a00 */
[----:B------:R-:W0:Y:S01]  /*0030*/  LDCU UR8, c[0x0][0x360] ;  /* 0x00006c00ff0877ac */ /* 0x000e220008000800 */
[----:B------:R-:W0:Y:S01]  /*0040*/  S2R R5, SR_CTAID.X ;  /* 0x0000000000057919 */ /* 0x000e220000002500 */
[----:B------:R-:W2:Y:S01]  /*0050*/  LDCU.64 UR6, c[0x0][0x358] ;  /* 0x00006b00ff0677ac */ /* 0x000ea20008000a00 */
[----:B0-----:R-:W-:-:S04]  /*0060*/  IMAD R5, R5, UR8, R4 ;  /* 0x0000000805057c24 */ /* 0x001fc8000f8e0204 */
[----:B-1----:R-:W-:-:S06]  /*0070*/  IMAD.WIDE.U32 R2, R5, 0x4, R2 ;  /* 0x0000000405027825 */ /* 0x002fcc00078e0002 */
[----:B--2---:R-:W2:Y:S01]  /*0080*/  LDG.E R2, desc[UR6][R2.64] ;  /* 0x0000000602027981 */ /* 0x004ea2000c1e1900 */
[----:B------:R-:W0:Y:S01]  /*0090*/  S2UR UR5, SR_CgaCtaId ;  /* 0x00000000000579c3 */ /* 0x000e220000008800 */
[----:B------:R-:W-:Y:S01]  /*00a0*/  UMOV UR4, 0x400 ;  /* 0x0000040000047882 */ /* 0x000fe20000000000 */
[----:B------:R-:W-:Y:S01]  /*00b0*/  UISETP.GE.U32.AND UP0, UPT, UR8, 0x2, UPT ;  /* 0x000000020800788c */ /* 0x000fe2000bf06070 */
[----:B------:R-:W-:Y:S01]  /*00c0*/  ISETP.NE.AND P1, PT, R4, RZ, PT ;  /* 0x000000ff0400720c */ /* 0x000fe20003f25270 */
[----:B0-----:R-:W-:-:S06]  /*00d0*/  ULEA UR4, UR5, UR4, 0x18 ;  /* 0x0000000405047291 */ /* 0x001fcc000f8ec0ff */
[----:B------:R-:W-:Y:S01]  /*00e0*/  LEA R5, R4, UR4, 0x2 ;  /* 0x0000000404057c11 */ /* 0x000fe2000f8e10ff */
[----:B--2---:R-:W0:Y:S04]  /*00f0*/  F2I.TRUNC.NTZ R0, R2 ;  /* 0x0000000200007305 */ /* 0x004e28000020f100 */
[----:B0-----:R0:W-:Y:S01]  /*0100*/  STS [R5], R0 ;  /* 0x0000000005007388 */ /* 0x0011e20000000800 */
[----:B------:R-:W-:Y:S06]  /*0110*/  BAR.SYNC.DEFER_BLOCKING 0x0 ;  /* 0x0000000000007b1d */ /* 0x000fec0000010000 */
[----:B------:R-:W-:Y:S05]  /*0120*/  BRA.U !UP0, `(.L_x_0) ;  /* 0x00000001083c7547 */ /* 0x000fea000b800000 */
[----:B0-----:R-:W-:Y:S01]  /*0130*/  IMAD.SHL.U32 R0, R4, 0x2, RZ ;  /* 0x0000000204007824 */ /* 0x001fe200078e00ff */
[----:B------:R-:W-:-:S06]  /*0140*/  UMOV UR5, 0x1 ;  /* 0x0000000100057882 */ /* 0x000fcc0000000000 */
.L_x_1:
[----:B-1----:R-:W-:-:S05]  /*0150*/  IMAD R3, R0, UR5, RZ ;  /* 0x0000000500037c24 */ /* 0x002fca000f8e02ff */
[----:B------:R-:W-:-:S13]  /*0160*/  ISETP.GE.U32.AND P0, PT, R3, UR8, PT ;  /* 0x0000000803007c0c */ /* 0x000fda000bf06070 */
[C---:B------:R-:W-:Y:S01]  /*0170*/  @!P0 VIADD R2, R3.reuse, UR5 ;  /* 0x0000000503028c36 */ /* 0x040fe20008000000 */
[----:B------:R-:W-:Y:S01]  /*0180*/  @!P0 LEA R3, R3, UR4, 0x2 ;  /* 0x0000000403038c11 */ /* 0x000fe2000f8e10ff */
[----:B------:R-:W-:-:S03]  /*0190*/  USHF.L.U32 UR5, UR5, 0x1, URZ ;  /* 0x0000000105057899 */ /* 0x000fc600080006ff */
[----:B------:R-:W-:Y:S01]  /*01a0*/  @!P0 LEA R2, R2, UR4, 0x2 ;  /* 0x0000000402028c11 */ /* 0x000fe2000f8e10ff */
[----:B------:R-:W-:Y:S01]  /*01b0*/  @!P0 LDS R5, [R3] ;  /* 0x0000000003058984 */ /* 0x000fe20000000800 */
[----:B------:R-:W-:-:S04]  /*01c0*/  UISETP.GE.U32.AND UP0, UPT, UR5, UR8, UPT ;  /* 0x000000080500728c */ /* 0x000fc8000bf06070 */
[----:B------:R-:W0:Y:S02]  /*01d0*/  @!P0 LDS R2, [R2] ;  /* 0x0000000002028984 */ /* 0x000e240000000800 */
[----:B0-----:R-:W-:-:S05]  /*01e0*/  @!P0 IMAD.IADD R4, R2, 0x1, R5 ;  /* 0x0000000102048824 */ /* 0x001fca00078e0205 */
[----:B------:R1:W-:Y:S01]  /*01f0*/  @!P0 STS [R3], R4 ;  /* 0x0000000403008388 */ /* 0x0003e20000000800 */
[----:B------:R-:W-:Y:S06]  /*0200*/  BAR.SYNC.DEFER_BLOCKING 0x0 ;  /* 0x0000000000007b1d */ /* 0x000fec0000010000 */
[----:B------:R-:W-:Y:S05]  /*0210*/  BRA.U !UP0, `(.L_x_1) ;  /* 0xfffffffd08cc7547 */ /* 0x000fea000b83ffff */
.L_x_0:
[----:B------:R-:W-:Y:S05]  /*0220*/  @P1 EXIT ;  /* 0x000000000000194d */ /* 0x000fea0003800000 */
[----:B------:R-:W2:Y:S01]  /*0230*/  S2UR UR5, SR_CgaCtaId ;  /* 0x00000000000579c3 */ /* 0x000ea20000008800 */
[----:B------:R-:W-:-:S07]  /*0240*/  UMOV UR4, 0x400 ;  /* 0x0000040000047882 */ /* 0x000fce0000000000 */
[----:B-1----:R-:W1:Y:S01]  /*0250*/  LDC.64 R2, c[0x0][0x388] ;  /* 0x0000e200ff027b82 */ /* 0x002e620000000a00 */
[----:B--2---:R-:W-:-:S09]  /*0260*/  ULEA UR4, UR5, UR4, 0x18 ;  /* 0x0000000405047291 */ /* 0x004fd2000f8ec0ff */
[----:B0-----:R-:W0:Y:S02]  /*0270*/  LDS R0, [UR4] ;  /* 0x00000004ff007984 */ /* 0x001e240008000800 */
[----:B0-----:R-:W-:-:S05]  /*0280*/  I2FP.F32.S32 R5, R0 ;  /* 0x0000000000057245 */ /* 0x001fca0000201400 */
[----:B-1----:R-:W-:Y:S01]  /*0290*/  REDG.E.ADD.F32.FTZ.RN.STRONG.GPU desc[UR6][R2.64], R5 ;  /* 0x00000005020079a6 */ /* 0x002fe2000c12f306 */
[----:B------:R-:W-:Y:S05]  /*02a0*/  EXIT ;  /* 0x000000000000794d */ /* 0x000fea0003800000 */
.L_x_2:
[----:B------:R-:W-:-:S00]  /*02b0*/  BRA `(.L_x_2) ;  /* 0xfffffffc00fc7947 */ /* 0x000fc0000383ffff */
[----:B------:R-:W-:-:S00]  /*02c0*/  NOP ;  /* 0x0000000000007918 */ /* 0x000fc00000000000 */
        /* <DEDUP_REMOVED lines=11> */
.L_x_3:


//--------------------- .nv.shared._Z6reducePfS_  --------------------------
	.section	.nv.shared._Z6reducePfS_,"aw",@nobits
	.sectionflags	@""
	.align	4
.nv.shared._Z6reducePfS_:
	.zero		5120


//--------------------- .nv.shared.reserved.0     --------------------------
	.section	.nv.shared.reserved.0,"aw",@nobits
	.weak		__nv_reservedSMEM_offset_0_alias
	.size		__nv_reservedSMEM_offset_0_alias, 0, 64
	.other		__nv_reservedSMEM_offset_0_alias,@"STO_CUDA_RESERVED_SHARED STV_DEFAULT"
__nv_reservedSMEM_offset_0_alias:
	.zero		0
	.zero		64


//--------------------- .nv.constant0._Z6reducePfS_ --------------------------
	.section	.nv.constant0._Z6reducePfS_,"a",@progbits
	.sectionflags	@""
	.align	4
.nv.constant0._Z6reducePfS_:
	.zero		912


//--------------------- SYMBOLS --------------------------

	.type		.nv.reservedSmem.offset0,@object
	.size		.nv.reservedSmem.offset0,0x4
	.type		.nv.reservedSmem.cap,@object
	.size		.nv.reservedSmem.cap,0x4
